//
// Generated by NVIDIA NVVM Compiler
//
// Compiler Build ID: CL-36424714
// Cuda compilation tools, release 13.0, V13.0.88
// Based on NVVM 20.0.0
//

.version 9.0
.target sm_100
.address_size 64

.extern .func  (.param .b32 func_retval0) vprintf
(
	.param .b64 vprintf_param_0,
	.param .b64 vprintf_param_1
)
;
.global .align 1 .b8 $str[4] = {37, 100, 32};

.func  (.param .b32 func_retval0) _Z3GCDPiS_(
	.param .b64 _Z3GCDPiS__param_0,
	.param .b64 _Z3GCDPiS__param_1
)
{
	.local .align 4 .b8 	__local_depot0[4];
	.reg .b64 	%SP;
	.reg .b64 	%SPL;
	.reg .pred 	%p<2>;
	.reg .b32 	%r<9>;
	.reg .b64 	%rd<6>;

	mov.u64 	%SPL, __local_depot0;
	cvta.local.u64 	%SP, %SPL;
	ld.param.u64 	%rd1, [_Z3GCDPiS__param_0];
	ld.param.u64 	%rd2, [_Z3GCDPiS__param_1];
	cvta.to.local.u64 	%rd3, %rd1;
	ld.local.u32 	%r1, [%rd3];
	setp.ne.s32 	%p1, %r1, 0;
	@%p1 bra 	$L__BB0_2;
	ld.u32 	%r8, [%rd2];
	bra.uni 	$L__BB0_3;
$L__BB0_2:
	add.u64 	%rd4, %SP, 0;
	add.u64 	%rd5, %SPL, 0;
	ld.u32 	%r5, [%rd2];
	rem.s32 	%r6, %r5, %r1;
	st.local.u32 	[%rd5], %r6;
	{ // callseq 0, 0
	.param .b64 param0;
	st.param.b64 	[param0], %rd4;
	.param .b64 param1;
	st.param.b64 	[param1], %rd1;
	.param .b32 retval0;
	call.uni (retval0), 
	_Z3GCDPiS_, 
	(
	param0, 
	param1
	);
	ld.param.b32 	%r8, [retval0];
	} // callseq 0
$L__BB0_3:
	st.param.b32 	[func_retval0], %r8;
	ret;

}
	// .globl	_Z6kernelPi
.visible .entry _Z6kernelPi(
	.param .u64 .ptr .align 1 _Z6kernelPi_param_0
)
{
	.local .align 8 .b8 	__local_depot1[16];
	.reg .b64 	%SP;
	.reg .b64 	%SPL;
	.reg .pred 	%p<28>;
	.reg .b32 	%r<67>;
	.reg .b32 	%f<7>;
	.reg .b64 	%rd<10>;

	mov.u64 	%SPL, __local_depot1;
	cvta.local.u64 	%SP, %SPL;
	ld.param.u64 	%rd1, [_Z6kernelPi_param_0];
	cvta.to.global.u64 	%rd2, %rd1;
	add.u64 	%rd3, %SP, 0;
	add.u64 	%rd4, %SPL, 0;
	mov.u32 	%r27, %ctaid.x;
	mov.u32 	%r28, %ntid.x;
	mov.u32 	%r29, %tid.x;
	mad.lo.s32 	%r1, %r27, %r28, %r29;
	mov.u32 	%r30, %ctaid.y;
	mov.u32 	%r31, %ntid.y;
	mov.u32 	%r32, %tid.y;
	mad.lo.s32 	%r2, %r30, %r31, %r32;
	sub.s32 	%r3, %r1, %r2;
	st.local.u32 	[%rd4], %r3;
	cvt.rn.f32.s32 	%f2, %r1;
	ld.global.u32 	%r4, [%rd2];
	cvt.rn.f32.s32 	%f3, %r4;
	lg2.approx.f32 	%f4, %f3;
	mul.f32 	%f5, %f4, 0f3F000000;
	ex2.approx.f32 	%f1, %f5;
	setp.gtu.f32 	%p3, %f1, %f2;
	@%p3 bra 	$L__BB1_14;
	cvt.rn.f32.u32 	%f6, %r2;
	setp.gtu.f32 	%p4, %f1, %f6;
	setp.lt.s32 	%p5, %r3, 2;
	or.pred  	%p6, %p4, %p5;
	setp.ge.s32 	%p7, %r1, %r4;
	or.pred  	%p8, %p6, %p7;
	setp.ge.s32 	%p9, %r2, %r4;
	or.pred  	%p10, %p8, %p9;
	@%p10 bra 	$L__BB1_14;
	rem.u32 	%r33, 2, %r4;
	setp.eq.s32 	%p11, %r33, %r2;
	selp.u32 	%r34, 1, 0, %p11;
	xor.b32  	%r35, %r33, %r34;
	setp.eq.s32 	%p12, %r35, %r1;
	@%p12 bra 	$L__BB1_14;
	{ // callseq 1, 0
	.param .b64 param0;
	st.param.b64 	[param0], %rd3;
	.param .b64 param1;
	st.param.b64 	[param1], %rd1;
	.param .b32 retval0;
	call.uni (retval0), 
	_Z3GCDPiS_, 
	(
	param0, 
	param1
	);
	ld.param.b32 	%r36, [retval0];
	} // callseq 1
	setp.lt.s32 	%p14, %r36, 3;
	mov.pred 	%p27, -1;
	@%p14 bra 	$L__BB1_12;
	add.s32 	%r6, %r36, -2;
	add.s32 	%r40, %r36, -3;
	and.b32  	%r7, %r6, 3;
	setp.lt.u32 	%p15, %r40, 3;
	mov.b32 	%r65, 2;
	mov.b32 	%r66, 0;
	@%p15 bra 	$L__BB1_8;
	and.b32  	%r43, %r6, -4;
	neg.s32 	%r57, %r43;
	mov.b32 	%r66, 0;
	mov.b32 	%r58, 5;
$L__BB1_6:
	add.s32 	%r44, %r58, -3;
	rem.u32 	%r45, %r36, %r44;
	setp.eq.s32 	%p16, %r45, 0;
	add.s32 	%r46, %r58, -2;
	rem.u32 	%r47, %r36, %r46;
	setp.eq.s32 	%p17, %r47, 0;
	add.s32 	%r48, %r58, -1;
	rem.u32 	%r49, %r36, %r48;
	setp.eq.s32 	%p18, %r49, 0;
	rem.u32 	%r50, %r36, %r58;
	setp.eq.s32 	%p19, %r50, 0;
	selp.b32 	%r51, 1, %r66, %p19;
	selp.b32 	%r52, 1, %r51, %p18;
	selp.b32 	%r53, 1, %r52, %p17;
	selp.b32 	%r66, 1, %r53, %p16;
	add.s32 	%r58, %r58, 4;
	add.s32 	%r57, %r57, 4;
	setp.ne.s32 	%p20, %r57, 0;
	@%p20 bra 	$L__BB1_6;
	add.s32 	%r65, %r58, -3;
$L__BB1_8:
	setp.eq.s32 	%p21, %r7, 0;
	@%p21 bra 	$L__BB1_11;
	neg.s32 	%r63, %r7;
$L__BB1_10:
	.pragma "nounroll";
	rem.u32 	%r54, %r36, %r65;
	setp.eq.s32 	%p22, %r54, 0;
	selp.b32 	%r66, 1, %r66, %p22;
	add.s32 	%r65, %r65, 1;
	add.s32 	%r63, %r63, 1;
	setp.ne.s32 	%p23, %r63, 0;
	@%p23 bra 	$L__BB1_10;
$L__BB1_11:
	setp.eq.s32 	%p27, %r66, 0;
$L__BB1_12:
	setp.eq.s32 	%p24, %r36, 1;
	not.pred 	%p25, %p27;
	or.pred  	%p26, %p24, %p25;
	@%p26 bra 	$L__BB1_14;
	add.u64 	%rd6, %SP, 8;
	add.u64 	%rd7, %SPL, 8;
	st.local.u32 	[%rd7], %r36;
	mov.u64 	%rd8, $str;
	cvta.global.u64 	%rd9, %rd8;
	{ // callseq 2, 0
	.param .b64 param0;
	st.param.b64 	[param0], %rd9;
	.param .b64 param1;
	st.param.b64 	[param1], %rd6;
	.param .b32 retval0;
	call.uni (retval0), 
	vprintf, 
	(
	param0, 
	param1
	);
	ld.param.b32 	%r55, [retval0];
	} // callseq 2
$L__BB1_14:
	ret;

}


// ===== COMPILED SASS (sm_100) =====

	.target	sm_100

	.elftype	@"ET_EXEC"


//--------------------- .note.nv.tkinfo           --------------------------
	.section	.note.nv.tkinfo,"",@"SHT_NOTE"
	.sectionflags	@"SHF_NOTE_NV_TKINFO"
	.tkinfo
        /*0018*/ 	.word	0x00000002
        /*0030*/ 	.string	""
        /*0030*/ 	.string	"ptxas"
        /*0030*/ 	.string	"Cuda compilation tools, release 13.0, V13.0.88"
        /*0030*/ 	.string	"Build cuda_13.0.r13.0/compiler.36424714_0"
        /*0030*/ 	.string	"-arch sm_100 -m 64 "



//--------------------- .note.nv.cuinfo           --------------------------
	.section	.note.nv.cuinfo,"",@"SHT_NOTE"
	.sectionflags	@"SHF_NOTE_NV_CUINFO"
        /*0018*/ 	.short	0x0002
        /*001a*/ 	.short	0x0064
        /*001c*/ 	.short	0x0082
	.zero		2


//--------------------- .nv.info                  --------------------------
	.section	.nv.info,"",@"SHT_CUDA_INFO"
	.align	4


	//----- nvinfo : EIATTR_REGCOUNT
	.align		4
        /*0000*/ 	.byte	0x04, 0x2f
        /*0002*/ 	.short	(.L_2 - .L_1)
	.align		4
.L_1:
        /*0004*/ 	.word	index@(_Z6kernelPi)
        /*0008*/ 	.word	0x0000001e


	//----- nvinfo : EIATTR_FRAME_SIZE
	.align		4
.L_2:
        /*000c*/ 	.byte	0x04, 0x11
        /*000e*/ 	.short	(.L_4 - .L_3)
	.align		4
.L_3:
        /*0010*/ 	.word	index@($_Z6kernelPi$_Z3GCDPiS_)
        /*0014*/ 	.word	0x00000010


	//----- nvinfo : EIATTR_FRAME_SIZE
	.align		4
.L_4:
        /*0018*/ 	.byte	0x04, 0x11
        /*001a*/ 	.short	(.L_6 - .L_5)
	.align		4
.L_5:
        /*001c*/ 	.word	index@(_Z6kernelPi)
        /*0020*/ 	.word	0x00000010


	//----- nvinfo : EIATTR_MIN_STACK_SIZE
	.align		4
.L_6:
        /*0024*/ 	.byte	0x04, 0x12
        /*0026*/ 	.short	(.L_8 - .L_7)
	.align		4
.L_7:
        /*0028*/ 	.word	index@(_Z6kernelPi)
        /*002c*/ 	.word	0x00000010
.L_8:


//--------------------- .nv.compat                --------------------------
	.section	.nv.compat,"",@"SHT_CUDA_COMPAT_INFO"
	.align	4
        /*0000*/ 	.byte	0x02, 0x09, 0x00, 0x00, 0x02, 0x02, 0x01, 0x00, 0x02, 0x05, 0x05, 0x00, 0x03, 0x07, 0x01, 0x01
        /*0010*/ 	.byte	0x02, 0x03, 0x00, 0x00, 0x02, 0x06, 0x01, 0x00, 0x04, 0x0b, 0x08, 0x00, 0x01, 0x00, 0x00, 0x00
        /*0020*/ 	.byte	0x00, 0x00, 0x00, 0x00


//--------------------- .nv.info._Z6kernelPi      --------------------------
	.section	.nv.info._Z6kernelPi,"",@"SHT_CUDA_INFO"
	.sectionflags	@""
	.align	4


	//----- nvinfo : EIATTR_CUDA_API_VERSION
	.align		4
        /*0000*/ 	.byte	0x04, 0x37
        /*0002*/ 	.short	(.L_10 - .L_9)
.L_9:
        /*0004*/ 	.word	0x00000082


	//----- nvinfo : EIATTR_KPARAM_INFO
	.align		4
.L_10:
        /*0008*/ 	.byte	0x04, 0x17
        /*000a*/ 	.short	(.L_12 - .L_11)
.L_11:
        /*000c*/ 	.word	0x00000000
        /*0010*/ 	.short	0x0000
        /*0012*/ 	.short	0x0000
        /*0014*/ 	.byte	0x00, 0xf5, 0x21, 0x00


	//----- nvinfo : EIATTR_SPARSE_MMA_MASK
	.align		4
.L_12:
        /*0018*/ 	.byte	0x03, 0x50
        /*001a*/ 	.short	0x0000


	//----- nvinfo : EIATTR_MAXREG_COUNT
	.align		4
        /*001c*/ 	.byte	0x03, 0x1b
        /*001e*/ 	.short	0x00ff


	//----- nvinfo : EIATTR_EXTERNS
	.align		4
        /*0020*/ 	.byte	0x04, 0x0f
        /*0022*/ 	.short	(.L_14 - .L_13)


	//   ....[0]....
	.align		4
.L_13:
        /*0024*/ 	.word	index@(vprintf)


	//----- nvinfo : EIATTR_MERCURY_ISA_VERSION
	.align		4
.L_14:
        /*0028*/ 	.byte	0x03, 0x5f
        /*002a*/ 	.short	0x0101


	//----- nvinfo : EIATTR_VRC_CTA_INIT_COUNT
	.align		4
        /*002c*/ 	.byte	0x02, 0x4a
	.zero		1
	.zero		1


	//----- nvinfo : EIATTR_SYSCALL_OFFSETS
	.align		4
        /*0030*/ 	.byte	0x04, 0x46
        /*0032*/ 	.short	(.L_16 - .L_15)


	//   ....[0]....
.L_15:
        /*0034*/ 	.word	0x00000d50


	//----- nvinfo : EIATTR_EXIT_INSTR_OFFSETS
	.align		4
.L_16:
        /*0038*/ 	.byte	0x04, 0x1c
        /*003a*/ 	.short	(.L_18 - .L_17)


	//   ....[0]....
.L_17:
        /*003c*/ 	.word	0x000001f0


	//   ....[1]....
        /*0040*/ 	.word	0x00000250


	//   ....[2]....
        /*0044*/ 	.word	0x000003b0


	//   ....[3]....
        /*0048*/ 	.word	0x00000cb0


	//   ....[4]....
        /*004c*/ 	.word	0x00000d60


	//----- nvinfo : EIATTR_CRS_STACK_SIZE
	.align		4
.L_18:
        /*0050*/ 	.byte	0x04, 0x1e
        /*0052*/ 	.short	(.L_20 - .L_19)
.L_19:
        /*0054*/ 	.word	0x00000000


	//----- nvinfo : EIATTR_CBANK_PARAM_SIZE
	.align		4
.L_20:
        /*0058*/ 	.byte	0x03, 0x19
        /*005a*/ 	.short	0x0008


	//----- nvinfo : EIATTR_PARAM_CBANK
	.align		4
        /*005c*/ 	.byte	0x04, 0x0a
        /*005e*/ 	.short	(.L_22 - .L_21)
	.align		4
.L_21:
        /*0060*/ 	.word	index@(.nv.constant0._Z6kernelPi)
        /*0064*/ 	.short	0x0380
        /*0066*/ 	.short	0x0008


	//----- nvinfo : EIATTR_SW_WAR
	.align		4
.L_22:
        /*0068*/ 	.byte	0x04, 0x36
        /*006a*/ 	.short	(.L_24 - .L_23)
.L_23:
        /*006c*/ 	.word	0x00000008
.L_24:


//--------------------- .nv.callgraph             --------------------------
	.section	.nv.callgraph,"",@"SHT_CUDA_CALLGRAPH"
	.align	4
	.sectionentsize	8
	.align		4
        /*0000*/ 	.word	0x00000000
	.align		4
        /*0004*/ 	.word	0xffffffff
	.align		4
        /*0008*/ 	.word	index@(_Z6kernelPi)
	.align		4
        /*000c*/ 	.word	index@(vprintf)
	.align		4
        /*0010*/ 	.word	0x00000000
	.align		4
        /*0014*/ 	.word	0xfffffffe
	.align		4
        /*0018*/ 	.word	0x00000000
	.align		4
        /*001c*/ 	.word	0xfffffffd
	.align		4
        /*0020*/ 	.word	0x00000000
	.align		4
        /*0024*/ 	.word	0xfffffffc


//--------------------- .nv.constant4             --------------------------
	.section	.nv.constant4,"a",@progbits
	.align	8
	.align		8
.nv.constant4:
        /*0000*/ 	.dword	vprintf
	.align		8
        /*0008*/ 	.dword	$str


//--------------------- .text._Z6kernelPi         --------------------------
	.section	.text._Z6kernelPi,"ax",@progbits
	.align	128
        .global         _Z6kernelPi
        .type           _Z6kernelPi,@function
        .size           _Z6kernelPi,(.L_x_14 - _Z6kernelPi)
        .other          _Z6kernelPi,@"STO_CUDA_ENTRY STV_DEFAULT"
_Z6kernelPi:
.text._Z6kernelPi:
[----:B------:R-:W0:Y:S08]  /*0000*/  LDC R1, c[0x0][0x37c] ;  /* 0x0000df00ff017b82 */ /* 0x000e300000000800 */
[----:B------:R-:W1:Y:S01]  /*0010*/  LDC.64 R2, c[0x0][0x380] ;  /* 0x0000e000ff027b82 */ /* 0x000e620000000a00 */
[----:B------:R-:W1:Y:S01]  /*0020*/  LDCU.64 UR4, c[0x0][0x358] ;  /* 0x00006b00ff0477ac */ /* 0x000e620008000a00 */
[----:B0-----:R-:W-:Y:S01]  /*0030*/  VIADD R1, R1, 0xfffffff0 ;  /* 0xfffffff001017836 */ /* 0x001fe20000000000 */
[----:B-1----:R0:W2:Y:S01]  /*0040*/  LDG.E R7, desc[UR4][R2.64] ;  /* 0x0000000402077981 */ /* 0x0020a2000c1e1900 */
[----:B------:R-:W1:Y:S04]  /*0050*/  LDCU UR5, c[0x0][0x2fc] ;  /* 0x00005f80ff0577ac */ /* 0x000e680008000800 */
[----:B------:R-:W3:Y:S01]  /*0060*/  S2UR UR6, SR_CTAID.X ;  /* 0x00000000000679c3 */ /* 0x000ee20000002500 */
[----:B------:R-:W3:Y:S01]  /*0070*/  S2R R6, SR_TID.X ;  /* 0x0000000000067919 */ /* 0x000ee20000002100 */
[----:B------:R-:W4:Y:S01]  /*0080*/  LDCU UR4, c[0x0][0x2f8] ;  /* 0x00005f00ff0477ac */ /* 0x000f220008000800 */
[----:B------:R-:W5:Y:S05]  /*0090*/  S2R R9, SR_TID.Y ;  /* 0x0000000000097919 */ /* 0x000f6a0000002200 */
[----:B0-----:R-:W3:Y:S08]  /*00a0*/  LDC R3, c[0x0][0x360] ;  /* 0x0000d800ff037b82 */ /* 0x001ef00000000800 */
[----:B------:R-:W5:Y:S01]  /*00b0*/  S2UR UR7, SR_CTAID.Y ;  /* 0x00000000000779c3 */ /* 0x000f620000002600 */
[----:B----4-:R-:W-:-:S07]  /*00c0*/  IADD3 R16, P1, PT, R1, UR4, RZ ;  /* 0x0000000401107c10 */ /* 0x010fce000ff3e0ff */
[----:B------:R-:W5:Y:S01]  /*00d0*/  LDC R2, c[0x0][0x364] ;  /* 0x0000d900ff027b82 */ /* 0x000f620000000800 */
[----:B---3--:R-:W-:Y:S02]  /*00e0*/  IMAD R3, R3, UR6, R6 ;  /* 0x0000000603037c24 */ /* 0x008fe4000f8e0206 */
[----:B-----5:R-:W-:Y:S02]  /*00f0*/  IMAD R6, R2, UR7, R9 ;  /* 0x0000000702067c24 */ /* 0x020fe4000f8e0209 */
[----:B-1----:R-:W-:Y:S01]  /*0100*/  IMAD.X R2, RZ, RZ, UR5, P1 ;  /* 0x00000005ff027e24 */ /* 0x002fe200088e06ff */
[----:B--2---:R-:W-:-:S04]  /*0110*/  I2FP.F32.S32 R0, R7 ;  /* 0x0000000700007245 */ /* 0x004fc80000201400 */
[----:B------:R-:W-:-:S13]  /*0120*/  FSETP.GEU.AND P0, PT, |R0|, 1.175494350822287508e-38, PT ;  /* 0x008000000000780b */ /* 0x000fda0003f0e200 */
[----:B------:R-:W-:-:S04]  /*0130*/  @!P0 FMUL R0, R0, 16777216 ;  /* 0x4b80000000008820 */ /* 0x000fc80000400000 */
[----:B------:R0:W1:Y:S02]  /*0140*/  MUFU.LG2 R4, R0 ;  /* 0x0000000000047308 */ /* 0x0000640000000c00 */
[----:B0-----:R-:W-:Y:S01]  /*0150*/  I2FP.F32.S32 R0, R3 ;  /* 0x0000000300007245 */ /* 0x001fe20000201400 */
[----:B-1----:R-:W-:-:S04]  /*0160*/  @!P0 FADD R4, R4, -24 ;  /* 0xc1c0000004048421 */ /* 0x002fc80000000000 */
[----:B------:R-:W-:-:S05]  /*0170*/  FMUL R4, R4, 0.5 ;  /* 0x3f00000004047820 */ /* 0x000fca0000400000 */
[----:B------:R-:W-:-:S13]  /*0180*/  FSETP.GEU.AND P0, PT, R4, -126, PT ;  /* 0xc2fc00000400780b */ /* 0x000fda0003f0e000 */
[----:B------:R-:W-:-:S04]  /*0190*/  @!P0 FMUL R4, R4, 0.5 ;  /* 0x3f00000004048820 */ /* 0x000fc80000400000 */
[----:B------:R-:W0:Y:S02]  /*01a0*/  MUFU.EX2 R5, R4 ;  /* 0x0000000400057308 */ /* 0x000e240000000800 */
[----:B0-----:R-:W-:-:S05]  /*01b0*/  @!P0 FMUL R5, R5, R5 ;  /* 0x0000000505058220 */ /* 0x001fca0000400000 */
[----:B------:R-:W-:Y:S01]  /*01c0*/  FSETP.GTU.AND P0, PT, R5, R0, PT ;  /* 0x000000000500720b */ /* 0x000fe20003f0c000 */
[----:B------:R-:W-:-:S05]  /*01d0*/  IMAD.IADD R0, R3, 0x1, -R6 ;  /* 0x0000000103007824 */ /* 0x000fca00078e0a06 */
[----:B------:R0:W-:Y:S07]  /*01e0*/  STL [R1], R0 ;  /* 0x0000000001007387 */ /* 0x0001ee0000100800 */
[----:B------:R-:W-:Y:S05]  /*01f0*/  @P0 EXIT ;  /* 0x000000000000094d */ /* 0x000fea0003800000 */
[----:B------:R-:W-:Y:S02]  /*0200*/  ISETP.GE.AND P0, PT, R0, 0x2, PT ;  /* 0x000000020000780c */ /* 0x000fe40003f06270 */
[----:B0-----:R-:W-:-:S04]  /*0210*/  I2FP.F32.U32 R0, R6 ;  /* 0x0000000600007245 */ /* 0x001fc80000201000 */
[----:B------:R-:W-:-:S04]  /*0220*/  FSETP.GTU.OR P0, PT, R5, R0, !P0 ;  /* 0x000000000500720b */ /* 0x000fc8000470c400 */
[----:B------:R-:W-:-:S04]  /*0230*/  ISETP.GE.OR P0, PT, R3, R7, P0 ;  /* 0x000000070300720c */ /* 0x000fc80000706670 */
[----:B------:R-:W-:-:S13]  /*0240*/  ISETP.GE.OR P0, PT, R6, R7, P0 ;  /* 0x000000070600720c */ /* 0x000fda0000706670 */
[----:B------:R-:W-:Y:S05]  /*0250*/  @P0 EXIT ;  /* 0x000000000000094d */ /* 0x000fea0003800000 */
[----:B------:R-:W0:Y:S01]  /*0260*/  I2F.U32.RP R0, R7 ;  /* 0x0000000700007306 */ /* 0x000e220000209000 */
[----:B------:R-:W-:Y:S01]  /*0270*/  IMAD.MOV R9, RZ, RZ, -R7 ;  /* 0x000000ffff097224 */ /* 0x000fe200078e0a07 */
[----:B------:R-:W-:-:S06]  /*0280*/  ISETP.NE.U32.AND P1, PT, R7, RZ, PT ;  /* 0x000000ff0700720c */ /* 0x000fcc0003f25070 */
[----:B0-----:R-:W0:Y:S02]  /*0290*/  MUFU.RCP R0, R0 ;  /* 0x0000000000007308 */ /* 0x001e240000001000 */
[----:B0-----:R-:W-:-:S06]  /*02a0*/  IADD3 R4, PT, PT, R0, 0xffffffe, RZ ;  /* 0x0ffffffe00047810 */ /* 0x001fcc0007ffe0ff */
[----:B------:R0:W1:Y:S02]  /*02b0*/  F2I.FTZ.U32.TRUNC.NTZ R5, R4 ;  /* 0x0000000400057305 */ /* 0x000064000021f000 */
[----:B0-----:R-:W-:Y:S02]  /*02c0*/  IMAD.MOV.U32 R4, RZ, RZ, RZ ;  /* 0x000000ffff047224 */ /* 0x001fe400078e00ff */
[----:B-1----:R-:W-:-:S04]  /*02d0*/  IMAD R9, R9, R5, RZ ;  /* 0x0000000509097224 */ /* 0x002fc800078e02ff */
[----:B------:R-:W-:-:S06]  /*02e0*/  IMAD.HI.U32 R5, R5, R9, R4 ;  /* 0x0000000905057227 */ /* 0x000fcc00078e0004 */
[----:B------:R-:W-:-:S04]  /*02f0*/  IMAD.HI.U32 R5, R5, 0x2, RZ ;  /* 0x0000000205057827 */ /* 0x000fc800078e00ff */
[----:B------:R-:W-:-:S04]  /*0300*/  IMAD.MOV R8, RZ, RZ, -R5 ;  /* 0x000000ffff087224 */ /* 0x000fc800078e0a05 */
[----:B------:R-:W-:-:S05]  /*0310*/  IMAD R8, R7, R8, 0x2 ;  /* 0x0000000207087424 */ /* 0x000fca00078e0208 */
[----:B------:R-:W-:-:S13]  /*0320*/  ISETP.GE.U32.AND P0, PT, R8, R7, PT ;  /* 0x000000070800720c */ /* 0x000fda0003f06070 */
[----:B------:R-:W-:-:S04]  /*0330*/  @P0 IADD3 R8, PT, PT, -R7, R8, RZ ;  /* 0x0000000807080210 */ /* 0x000fc80007ffe1ff */
[----:B------:R-:W-:-:S13]  /*0340*/  ISETP.GE.U32.AND P0, PT, R8, R7, PT ;  /* 0x000000070800720c */ /* 0x000fda0003f06070 */
[----:B------:R-:W-:Y:S01]  /*0350*/  @P0 IMAD.IADD R8, R8, 0x1, -R7 ;  /* 0x0000000108080824 */ /* 0x000fe200078e0a07 */
[----:B------:R-:W-:-:S04]  /*0360*/  @!P1 LOP3.LUT R8, RZ, R7, RZ, 0x33, !PT ;  /* 0x00000007ff089212 */ /* 0x000fc800078e33ff */
[----:B------:R-:W-:-:S04]  /*0370*/  ISETP.NE.AND P0, PT, R8, R6, PT ;  /* 0x000000060800720c */ /* 0x000fc80003f05270 */
[----:B------:R-:W-:-:S04]  /*0380*/  SEL R5, RZ, 0x1, P0 ;  /* 0x00000001ff057807 */ /* 0x000fc80000000000 */
[----:B------:R-:W-:-:S04]  /*0390*/  LOP3.LUT R8, R8, R5, RZ, 0x3c, !PT ;  /* 0x0000000508087212 */ /* 0x000fc800078e3cff */
[----:B------:R-:W-:-:S13]  /*03a0*/  ISETP.NE.AND P0, PT, R8, R3, PT ;  /* 0x000000030800720c */ /* 0x000fda0003f05270 */
[----:B------:R-:W-:Y:S05]  /*03b0*/  @!P0 EXIT ;  /* 0x000000000000894d */ /* 0x000fea0003800000 */
[----:B------:R-:W0:Y:S01]  /*03c0*/  LDCU.64 UR4, c[0x0][0x380] ;  /* 0x00007000ff0477ac */ /* 0x000e220008000a00 */
[----:B------:R-:W-:Y:S01]  /*03d0*/  IMAD.MOV.U32 R4, RZ, RZ, R16 ;  /* 0x000000ffff047224 */ /* 0x000fe200078e0010 */
[----:B------:R-:W-:Y:S01]  /*03e0*/  MOV R20, 0x440 ;  /* 0x0000044000147802 */ /* 0x000fe20000000f00 */
[----:B------:R-:W-:Y:S02]  /*03f0*/  IMAD.MOV.U32 R5, RZ, RZ, R2 ;  /* 0x000000ffff057224 */ /* 0x000fe400078e0002 */
[----:B------:R-:W-:Y:S02]  /*0400*/  IMAD.MOV.U32 R21, RZ, RZ, 0x0 ;  /* 0x00000000ff157424 */ /* 0x000fe400078e00ff */
[----:B0-----:R-:W-:Y:S01]  /*0410*/  IMAD.U32 R6, RZ, RZ, UR4 ;  /* 0x00000004ff067e24 */ /* 0x001fe2000f8e00ff */
[----:B------:R-:W-:-:S07]  /*0420*/  MOV R7, UR5 ;  /* 0x0000000500077c02 */ /* 0x000fce0008000f00 */
[----:B------:R-:W-:Y:S05]  /*0430*/  CALL.REL.NOINC `($_Z6kernelPi$_Z3GCDPiS_) ;  /* 0x00000008004c7944 */ /* 0x000fea0003c00000 */
[----:B------:R-:W-:Y:S01]  /*0440*/  ISETP.GE.AND P1, PT, R4, 0x3, PT ;  /* 0x000000030400780c */ /* 0x000fe20003f26270 */
[----:B------:R-:W-:Y:S01]  /*0450*/  BSSY.RECONVERGENT B0, `(.L_x_0) ;  /* 0x0000084000007945 */ /* 0x000fe20003800200 */
[----:B------:R-:W-:Y:S01]  /*0460*/  PLOP3.LUT P0, PT, PT, PT, PT, 0x80, 0x8 ;  /* 0x000000000008781c */ /* 0x000fe20003f0f070 */
[----:B------:R-:W-:-:S10]  /*0470*/  IMAD.MOV.U32 R0, RZ, RZ, R4 ;  /* 0x000000ffff007224 */ /* 0x000fd400078e0004 */
[----:B------:R-:W-:Y:S05]  /*0480*/  @!P1 BRA `(.L_x_1) ;  /* 0x0000000800009947 */ /* 0x000fea0003800000 */
[C---:B------:R-:W-:Y:S01]  /*0490*/  IADD3 R3, PT, PT, R0.reuse, -0x3, RZ ;  /* 0xfffffffd00037810 */ /* 0x040fe20007ffe0ff */
[----:B------:R-:W-:Y:S01]  /*04a0*/  VIADD R8, R0, 0xfffffffe ;  /* 0xfffffffe00087836 */ /* 0x000fe20000000000 */
[----:B------:R-:W-:Y:S01]  /*04b0*/  BSSY.RECONVERGENT B1, `(.L_x_2) ;  /* 0x0000060000017945 */ /* 0x000fe20003800200 */
[----:B------:R-:W-:Y:S01]  /*04c0*/  IMAD.MOV.U32 R7, RZ, RZ, 0x2 ;  /* 0x00000002ff077424 */ /* 0x000fe200078e00ff */
[----:B------:R-:W-:Y:S01]  /*04d0*/  ISETP.GE.U32.AND P0, PT, R3, 0x3, PT ;  /* 0x000000030300780c */ /* 0x000fe20003f06070 */
[----:B------:R-:W-:Y:S01]  /*04e0*/  IMAD.MOV.U32 R3, RZ, RZ, RZ ;  /* 0x000000ffff037224 */ /* 0x000fe200078e00ff */
[----:B------:R-:W-:-:S11]  /*04f0*/  LOP3.LUT R6, R8, 0x3, RZ, 0xc0, !PT ;  /* 0x0000000308067812 */ /* 0x000fd600078ec0ff */
[----:B------:R-:W-:Y:S05]  /*0500*/  @!P0 BRA `(.L_x_3) ;  /* 0x0000000400688947 */ /* 0x000fea0003800000 */
[----:B------:R-:W-:Y:S01]  /*0510*/  LOP3.LUT R8, R8, 0xfffffffc, RZ, 0xc0, !PT ;  /* 0xfffffffc08087812 */ /* 0x000fe200078ec0ff */
[----:B------:R-:W-:Y:S01]  /*0520*/  HFMA2 R3, -RZ, RZ, 0, 0 ;  /* 0x00000000ff037431 */ /* 0x000fe200000001ff */
[----:B------:R-:W-:Y:S01]  /*0530*/  BSSY.RECONVERGENT B2, `(.L_x_4) ;  /* 0x0000056000027945 */ /* 0x000fe20003800200 */
[----:B------:R-:W-:Y:S02]  /*0540*/  IMAD.MOV.U32 R7, RZ, RZ, 0x5 ;  /* 0x00000005ff077424 */ /* 0x000fe400078e00ff */
[----:B------:R-:W-:-:S07]  /*0550*/  IMAD.MOV R8, RZ, RZ, -R8 ;  /* 0x000000ffff087224 */ /* 0x000fce00078e0a08 */
.L_x_5:
[----:B------:R-:W0:Y:S01]  /*0560*/  I2F.U32.RP R4, R7 ;  /* 0x0000000700047306 */ /* 0x000e220000209000 */
[C---:B------:R-:W-:Y:S01]  /*0570*/  VIADD R9, R7.reuse, 0xffffffff ;  /* 0xffffffff07097836 */ /* 0x040fe20000000000 */
[C---:B------:R-:W-:Y:S01]  /*0580*/  IADD3 R13, PT, PT, R7.reuse, -0x2, RZ ;  /* 0xfffffffe070d7810 */ /* 0x040fe20007ffe0ff */
[C---:B------:R-:W-:Y:S01]  /*0590*/  VIADD R11, R7.reuse, 0xfffffffd ;  /* 0xfffffffd070b7836 */ /* 0x040fe20000000000 */
[----:B------:R-:W-:Y:S01]  /*05a0*/  ISETP.NE.U32.AND P4, PT, R7, RZ, PT ;  /* 0x000000ff0700720c */ /* 0x000fe20003f85070 */
[----:B------:R-:W-:Y:S01]  /*05b0*/  VIADD R8, R8, 0x4 ;  /* 0x0000000408087836 */ /* 0x000fe20000000000 */
[----:B------:R-:W-:Y:S01]  /*05c0*/  IADD3 R27, PT, PT, RZ, -R13, RZ ;  /* 0x8000000dff1b7210 */ /* 0x000fe20007ffe0ff */
[----:B------:R-:W-:Y:S01]  /*05d0*/  IMAD.MOV R25, RZ, RZ, -R11 ;  /* 0x000000ffff197224 */ /* 0x000fe200078e0a0b */
[----:B------:R-:W-:Y:S08]  /*05e0*/  I2F.U32.RP R17, R9 ;  /* 0x0000000900117306 */ /* 0x000ff00000209000 */
[----:B0-----:R-:W0:Y:S08]  /*05f0*/  MUFU.RCP R4, R4 ;  /* 0x0000000400047308 */ /* 0x001e300000001000 */
[----:B------:R-:W1:Y:S08]  /*0600*/  I2F.U32.RP R12, R13 ;  /* 0x0000000d000c7306 */ /* 0x000e700000209000 */
[----:B------:R-:W2:Y:S01]  /*0610*/  I2F.U32.RP R10, R11 ;  /* 0x0000000b000a7306 */ /* 0x000ea20000209000 */
[----:B0-----:R-:W-:-:S07]  /*0620*/  VIADD R5, R4, 0xffffffe ;  /* 0x0ffffffe04057836 */ /* 0x001fce0000000000 */
[----:B------:R-:W0:Y:S08]  /*0630*/  MUFU.RCP R17, R17 ;  /* 0x0000001100117308 */ /* 0x000e300000001000 */
[----:B-1----:R-:W1:Y:S08]  /*0640*/  MUFU.RCP R12, R12 ;  /* 0x0000000c000c7308 */ /* 0x002e700000001000 */
[----:B--2---:R-:W2:Y:S01]  /*0650*/  MUFU.RCP R10, R10 ;  /* 0x0000000a000a7308 */ /* 0x004ea20000001000 */
[----:B0-----:R-:W-:-:S02]  /*0660*/  VIADD R14, R17, 0xffffffe ;  /* 0x0ffffffe110e7836 */ /* 0x001fc40000000000 */
[----:B------:R-:W-:-:S05]  /*0670*/  IMAD.MOV R17, RZ, RZ, -R9 ;  /* 0x000000ffff117224 */ /* 0x000fca00078e0a09 */
[----:B------:R-:W0:Y:S01]  /*0680*/  F2I.FTZ.U32.TRUNC.NTZ R5, R5 ;  /* 0x0000000500057305 */ /* 0x000e22000021f000 */
[----:B-1----:R-:W-:-:S07]  /*0690*/  IADD3 R20, PT, PT, R12, 0xffffffe, RZ ;  /* 0x0ffffffe0c147810 */ /* 0x002fce0007ffe0ff */
[----:B------:R1:W3:Y:S01]  /*06a0*/  F2I.FTZ.U32.TRUNC.NTZ R15, R14 ;  /* 0x0000000e000f7305 */ /* 0x0002e2000021f000 */
[----:B--2---:R-:W-:Y:S02]  /*06b0*/  VIADD R18, R10, 0xffffffe ;  /* 0x0ffffffe0a127836 */ /* 0x004fe40000000000 */
[----:B0-----:R-:W-:-:S05]  /*06c0*/  IMAD.MOV R4, RZ, RZ, -R5 ;  /* 0x000000ffff047224 */ /* 0x001fca00078e0a05 */
[----:B------:R0:W2:Y:S01]  /*06d0*/  F2I.FTZ.U32.TRUNC.NTZ R21, R20 ;  /* 0x0000001400157305 */ /* 0x0000a2000021f000 */
[----:B-1----:R-:W-:Y:S02]  /*06e0*/  IMAD.MOV.U32 R14, RZ, RZ, RZ ;  /* 0x000000ffff0e7224 */ /* 0x002fe400078e00ff */
[----:B------:R-:W-:Y:S02]  /*06f0*/  IMAD R23, R4, R7, RZ ;  /* 0x0000000704177224 */ /* 0x000fe400078e02ff */
[----:B------:R-:W-:Y:S02]  /*0700*/  IMAD.MOV.U32 R4, RZ, RZ, RZ ;  /* 0x000000ffff047224 */ /* 0x000fe400078e00ff */
[----:B---3--:R-:W-:Y:S01]  /*0710*/  IMAD R17, R17, R15, RZ ;  /* 0x0000000f11117224 */ /* 0x008fe200078e02ff */
[----:B------:R-:W1:Y:S01]  /*0720*/  F2I.FTZ.U32.TRUNC.NTZ R19, R18 ;  /* 0x0000001200137305 */ /* 0x000e62000021f000 */
[----:B------:R-:W-:Y:S01]  /*0730*/  IMAD.HI.U32 R5, R5, R23, R4 ;  /* 0x0000001705057227 */ /* 0x000fe200078e0004 */
[----:B0-----:R-:W-:-:S03]  /*0740*/  MOV R20, RZ ;  /* 0x000000ff00147202 */ /* 0x001fc60000000f00 */
[----:B------:R-:W-:-:S04]  /*0750*/  IMAD.HI.U32 R15, R15, R17, R14 ;  /* 0x000000110f0f7227 */ /* 0x000fc800078e000e */
[----:B------:R-:W-:-:S04]  /*0760*/  IMAD.HI.U32 R5, R5, R0, RZ ;  /* 0x0000000005057227 */ /* 0x000fc800078e00ff */
[----:B--2---:R-:W-:Y:S02]  /*0770*/  IMAD R23, R27, R21, RZ ;  /* 0x000000151b177224 */ /* 0x004fe400078e02ff */
[----:B-1----:R-:W-:Y:S02]  /*0780*/  IMAD R17, R25, R19, RZ ;  /* 0x0000001319117224 */ /* 0x002fe400078e02ff */
[----:B------:R-:W-:Y:S02]  /*0790*/  IMAD.MOV.U32 R18, RZ, RZ, RZ ;  /* 0x000000ffff127224 */ /* 0x000fe400078e00ff */
[----:B------:R-:W-:-:S04]  /*07a0*/  IMAD.HI.U32 R15, R15, R0, RZ ;  /* 0x000000000f0f7227 */ /* 0x000fc800078e00ff */
[----:B------:R-:W-:Y:S02]  /*07b0*/  IMAD.MOV R5, RZ, RZ, -R5 ;  /* 0x000000ffff057224 */ /* 0x000fe400078e0a05 */
[----:B------:R-:W-:-:S04]  /*07c0*/  IMAD.HI.U32 R21, R21, R23, R20 ;  /* 0x0000001715157227 */ /* 0x000fc800078e0014 */
[----:B------:R-:W-:-:S04]  /*07d0*/  IMAD.HI.U32 R19, R19, R17, R18 ;  /* 0x0000001113137227 */ /* 0x000fc800078e0012 */
[----:B------:R-:W-:Y:S02]  /*07e0*/  IMAD.MOV R15, RZ, RZ, -R15 ;  /* 0x000000ffff0f7224 */ /* 0x000fe400078e0a0f */
[----:B------:R-:W-:Y:S02]  /*07f0*/  IMAD R14, R7, R5, R0 ;  /* 0x00000005070e7224 */ /* 0x000fe400078e0200 */
[----:B------:R-:W-:-:S03]  /*0800*/  IMAD.HI.U32 R21, R21, R0, RZ ;  /* 0x0000000015157227 */ /* 0x000fc600078e00ff */
[----:B------:R-:W-:Y:S01]  /*0810*/  ISETP.GE.U32.AND P3, PT, R14, R7, PT ;  /* 0x000000070e00720c */ /* 0x000fe20003f66070 */
[----:B------:R-:W-:Y:S01]  /*0820*/  IMAD R12, R9, R15, R0 ;  /* 0x0000000f090c7224 */ /* 0x000fe200078e0200 */
[----:B------:R-:W-:Y:S01]  /*0830*/  IADD3 R21, PT, PT, -R21, RZ, RZ ;  /* 0x000000ff15157210 */ /* 0x000fe20007ffe1ff */
[----:B------:R-:W-:-:S03]  /*0840*/  IMAD.HI.U32 R19, R19, R0, RZ ;  /* 0x0000000013137227 */ /* 0x000fc600078e00ff */
[----:B------:R-:W-:Y:S01]  /*0850*/  ISETP.GE.U32.AND P2, PT, R12, R9, PT ;  /* 0x000000090c00720c */ /* 0x000fe20003f46070 */
[----:B------:R-:W-:Y:S02]  /*0860*/  IMAD.MOV R19, RZ, RZ, -R19 ;  /* 0x000000ffff137224 */ /* 0x000fe400078e0a13 */
[--C-:B------:R-:W-:Y:S02]  /*0870*/  IMAD R10, R13, R21, R0.reuse ;  /* 0x000000150d0a7224 */ /* 0x100fe400078e0200 */
[----:B------:R-:W-:Y:S02]  /*0880*/  IMAD R4, R11, R19, R0 ;  /* 0x000000130b047224 */ /* 0x000fe400078e0200 */
[----:B------:R-:W-:Y:S01]  /*0890*/  @P3 IMAD.IADD R14, R14, 0x1, -R7 ;  /* 0x000000010e0e3824 */ /* 0x000fe200078e0a07 */
[----:B------:R-:W-:Y:S02]  /*08a0*/  ISETP.GE.U32.AND P1, PT, R10, R13, PT ;  /* 0x0000000d0a00720c */ /* 0x000fe40003f26070 */
[----:B------:R-:W-:-:S02]  /*08b0*/  ISETP.GE.U32.AND P0, PT, R4, R11, PT ;  /* 0x0000000b0400720c */ /* 0x000fc40003f06070 */
[----:B------:R-:W-:Y:S01]  /*08c0*/  ISETP.GE.U32.AND P6, PT, R14, R7, PT ;  /* 0x000000070e00720c */ /* 0x000fe20003fc6070 */
[----:B------:R-:W-:Y:S01]  /*08d0*/  @P2 IMAD.IADD R12, R12, 0x1, -R9 ;  /* 0x000000010c0c2824 */ /* 0x000fe200078e0a09 */
[----:B------:R-:W-:-:S04]  /*08e0*/  ISETP.NE.U32.AND P2, PT, R9, RZ, PT ;  /* 0x000000ff0900720c */ /* 0x000fc80003f45070 */
[----:B------:R-:W-:-:S03]  /*08f0*/  ISETP.GE.U32.AND P5, PT, R12, R9, PT ;  /* 0x000000090c00720c */ /* 0x000fc60003fa6070 */
[C---:B------:R-:W-:Y:S02]  /*0900*/  @P1 IADD3 R10, PT, PT, -R13.reuse, R10, RZ ;  /* 0x0000000a0d0a1210 */ /* 0x040fe40007ffe1ff */
[----:B------:R-:W-:Y:S01]  /*0910*/  @P0 IMAD.IADD R4, R4, 0x1, -R11 ;  /* 0x0000000104040824 */ /* 0x000fe200078e0a0b */
[----:B------:R-:W-:Y:S01]  /*0920*/  ISETP.NE.U32.AND P1, PT, R13, RZ, PT ;  /* 0x000000ff0d00720c */ /* 0x000fe20003f25070 */
[----:B------:R-:W-:Y:S01]  /*0930*/  @P6 IMAD.IADD R14, R14, 0x1, -R7 ;  /* 0x000000010e0e6824 */ /* 0x000fe200078e0a07 */
[----:B------:R-:W-:Y:S02]  /*0940*/  ISETP.GE.U32.AND P3, PT, R10, R13, PT ;  /* 0x0000000d0a00720c */ /* 0x000fe40003f66070 */
[----:B------:R-:W-:Y:S02]  /*0950*/  ISETP.GE.U32.AND P0, PT, R4, R11, PT ;  /* 0x0000000b0400720c */ /* 0x000fe40003f06070 */
[----:B------:R-:W-:Y:S01]  /*0960*/  @!P4 LOP3.LUT R14, RZ, R7, RZ, 0x33, !PT ;  /* 0x00000007ff0ec212 */ /* 0x000fe200078e33ff */
[----:B------:R-:W-:Y:S01]  /*0970*/  @P5 IMAD.IADD R12, R12, 0x1, -R9 ;  /* 0x000000010c0c5824 */ /* 0x000fe200078e0a09 */
[----:B------:R-:W-:Y:S01]  /*0980*/  ISETP.NE.U32.AND P6, PT, R11, RZ, PT ;  /* 0x000000ff0b00720c */ /* 0x000fe20003fc5070 */
[----:B------:R-:W-:Y:S01]  /*0990*/  VIADD R7, R7, 0x4 ;  /* 0x0000000407077836 */ /* 0x000fe20000000000 */
[----:B------:R-:W-:-:S02]  /*09a0*/  @!P2 LOP3.LUT R12, RZ, R9, RZ, 0x33, !PT ;  /* 0x00000009ff0ca212 */ /* 0x000fc400078e33ff */
[----:B------:R-:W-:-:S03]  /*09b0*/  ISETP.NE.AND P2, PT, R14, RZ, PT ;  /* 0x000000ff0e00720c */ /* 0x000fc60003f45270 */
[----:B------:R-:W-:Y:S02]  /*09c0*/  @P3 IADD3 R10, PT, PT, -R13, R10, RZ ;  /* 0x0000000a0d0a3210 */ /* 0x000fe40007ffe1ff */
[----:B------:R-:W-:Y:S01]  /*09d0*/  SEL R3, R3, 0x1, P2 ;  /* 0x0000000103037807 */ /* 0x000fe20001000000 */
[----:B------:R-:W-:Y:S01]  /*09e0*/  @P0 IMAD.IADD R4, R4, 0x1, -R11 ;  /* 0x0000000104040824 */ /* 0x000fe200078e0a0b */
[----:B------:R-:W-:Y:S02]  /*09f0*/  ISETP.NE.AND P2, PT, R8, RZ, PT ;  /* 0x000000ff0800720c */ /* 0x000fe40003f45270 */
[----:B------:R-:W-:Y:S02]  /*0a00*/  @!P1 LOP3.LUT R10, RZ, R13, RZ, 0x33, !PT ;  /* 0x0000000dff0a9212 */ /* 0x000fe400078e33ff */
[----:B------:R-:W-:Y:S02]  /*0a10*/  ISETP.NE.AND P0, PT, R12, RZ, PT ;  /* 0x000000ff0c00720c */ /* 0x000fe40003f05270 */
[----:B------:R-:W-:-:S02]  /*0a20*/  @!P6 LOP3.LUT R4, RZ, R11, RZ, 0x33, !PT ;  /* 0x0000000bff04e212 */ /* 0x000fc400078e33ff */
[----:B------:R-:W-:Y:S02]  /*0a30*/  ISETP.NE.AND P1, PT, R10, RZ, PT ;  /* 0x000000ff0a00720c */ /* 0x000fe40003f25270 */
[----:B------:R-:W-:Y:S02]  /*0a40*/  SEL R3, R3, 0x1, P0 ;  /* 0x0000000103037807 */ /* 0x000fe40000000000 */
[----:B------:R-:W-:Y:S02]  /*0a50*/  ISETP.NE.AND P0, PT, R4, RZ, PT ;  /* 0x000000ff0400720c */ /* 0x000fe40003f05270 */
[----:B------:R-:W-:-:S04]  /*0a60*/  SEL R3, R3, 0x1, P1 ;  /* 0x0000000103037807 */ /* 0x000fc80000800000 */
[----:B------:R-:W-:Y:S01]  /*0a70*/  SEL R3, R3, 0x1, P0 ;  /* 0x0000000103037807 */ /* 0x000fe20000000000 */
[----:B------:R-:W-:Y:S06]  /*0a80*/  @P2 BRA `(.L_x_5) ;  /* 0xfffffff800b42947 */ /* 0x000fec000383ffff */
[----:B------:R-:W-:Y:S05]  /*0a90*/  BSYNC.RECONVERGENT B2 ;  /* 0x0000000000027941 */ /* 0x000fea0003800200 */
.L_x_4:
[----:B------:R-:W-:-:S07]  /*0aa0*/  IADD3 R7, PT, PT, R7, -0x3, RZ ;  /* 0xfffffffd07077810 */ /* 0x000fce0007ffe0ff */
.L_x_3:
[----:B------:R-:W-:Y:S05]  /*0ab0*/  BSYNC.RECONVERGENT B1 ;  /* 0x0000000000017941 */ /* 0x000fea0003800200 */
.L_x_2:
[----:B------:R-:W-:Y:S01]  /*0ac0*/  ISETP.NE.AND P0, PT, R6, RZ, PT ;  /* 0x000000ff0600720c */ /* 0x000fe20003f05270 */
[----:B------:R-:W-:-:S12]  /*0ad0*/  BSSY.RECONVERGENT B1, `(.L_x_6) ;  /* 0x000001a000017945 */ /* 0x000fd80003800200 */
[----:B------:R-:W-:Y:S05]  /*0ae0*/  @!P0 BRA `(.L_x_7) ;  /* 0x0000000000608947 */ /* 0x000fea0003800000 */
[----:B------:R-:W-:-:S07]  /*0af0*/  IMAD.MOV R6, RZ, RZ, -R6 ;  /* 0x000000ffff067224 */ /* 0x000fce00078e0a06 */
.L_x_8:
[----:B------:R-:W0:Y:S01]  /*0b00*/  I2F.U32.RP R8, R7 ;  /* 0x0000000700087306 */ /* 0x000e220000209000 */
[----:B------:R-:W-:Y:S02]  /*0b10*/  ISETP.NE.U32.AND P1, PT, R7, RZ, PT ;  /* 0x000000ff0700720c */ /* 0x000fe40003f25070 */
[----:B------:R-:W-:-:S05]  /*0b20*/  IADD3 R6, PT, PT, R6, 0x1, RZ ;  /* 0x0000000106067810 */ /* 0x000fca0007ffe0ff */
[----:B0-----:R-:W0:Y:S02]  /*0b30*/  MUFU.RCP R8, R8 ;  /* 0x0000000800087308 */ /* 0x001e240000001000 */
[----:B0-----:R-:W-:-:S06]  /*0b40*/  VIADD R4, R8, 0xffffffe ;  /* 0x0ffffffe08047836 */ /* 0x001fcc0000000000 */
[----:B------:R0:W1:Y:S02]  /*0b50*/  F2I.FTZ.U32.TRUNC.NTZ R5, R4 ;  /* 0x0000000400057305 */ /* 0x000064000021f000 */
[----:B0-----:R-:W-:Y:S01]  /*0b60*/  MOV R4, RZ ;  /* 0x000000ff00047202 */ /* 0x001fe20000000f00 */
[----:B-1----:R-:W-:-:S04]  /*0b70*/  IMAD.MOV R10, RZ, RZ, -R5 ;  /* 0x000000ffff0a7224 */ /* 0x002fc800078e0a05 */
[----:B------:R-:W-:-:S04]  /*0b80*/  IMAD R9, R10, R7, RZ ;  /* 0x000000070a097224 */ /* 0x000fc800078e02ff */
[----:B------:R-:W-:-:S06]  /*0b90*/  IMAD.HI.U32 R5, R5, R9, R4 ;  /* 0x0000000905057227 */ /* 0x000fcc00078e0004 */
[----:B------:R-:W-:-:S04]  /*0ba0*/  IMAD.HI.U32 R5, R5, R0, RZ ;  /* 0x0000000005057227 */ /* 0x000fc800078e00ff */
[----:B------:R-:W-:-:S04]  /*0bb0*/  IMAD.MOV R5, RZ, RZ, -R5 ;  /* 0x000000ffff057224 */ /* 0x000fc800078e0a05 */
[----:B------:R-:W-:-:S05]  /*0bc0*/  IMAD R10, R7, R5, R0 ;  /* 0x00000005070a7224 */ /* 0x000fca00078e0200 */
[----:B------:R-:W-:-:S13]  /*0bd0*/  ISETP.GE.U32.AND P0, PT, R10, R7, PT ;  /* 0x000000070a00720c */ /* 0x000fda0003f06070 */
[----:B------:R-:W-:-:S05]  /*0be0*/  @P0 IMAD.IADD R10, R10, 0x1, -R7 ;  /* 0x000000010a0a0824 */ /* 0x000fca00078e0a07 */
[----:B------:R-:W-:-:S13]  /*0bf0*/  ISETP.GE.U32.AND P0, PT, R10, R7, PT ;  /* 0x000000070a00720c */ /* 0x000fda0003f06070 */
[----:B------:R-:W-:Y:S01]  /*0c00*/  @P0 IMAD.IADD R10, R10, 0x1, -R7 ;  /* 0x000000010a0a0824 */ /* 0x000fe200078e0a07 */
[----:B------:R-:W-:Y:S01]  /*0c10*/  @!P1 LOP3.LUT R10, RZ, R7, RZ, 0x33, !PT ;  /* 0x00000007ff0a9212 */ /* 0x000fe200078e33ff */
[----:B------:R-:W-:Y:S01]  /*0c20*/  VIADD R7, R7, 0x1 ;  /* 0x0000000107077836 */ /* 0x000fe20000000000 */
[----:B------:R-:W-:Y:S02]  /*0c30*/  ISETP.NE.AND P1, PT, R6, RZ, PT ;  /* 0x000000ff0600720c */ /* 0x000fe40003f25270 */
[----:B------:R-:W-:-:S04]  /*0c40*/  ISETP.NE.AND P0, PT, R10, RZ, PT ;  /* 0x000000ff0a00720c */ /* 0x000fc80003f05270 */
[----:B------:R-:W-:-:S07]  /*0c50*/  SEL R3, R3, 0x1, P0 ;  /* 0x0000000103037807 */ /* 0x000fce0000000000 */
[----:B------:R-:W-:Y:S05]  /*0c60*/  @P1 BRA `(.L_x_8) ;  /* 0xfffffffc00a41947 */ /* 0x000fea000383ffff */
.L_x_7:
[----:B------:R-:W-:Y:S05]  /*0c70*/  BSYNC.RECONVERGENT B1 ;  /* 0x0000000000017941 */ /* 0x000fea0003800200 */
.L_x_6:
[----:B------:R-:W-:-:S13]  /*0c80*/  ISETP.EQ.AND P0, PT, R3, RZ, PT ;  /* 0x000000ff0300720c */ /* 0x000fda0003f02270 */
.L_x_1:
[----:B------:R-:W-:Y:S05]  /*0c90*/  BSYNC.RECONVERGENT B0 ;  /* 0x0000000000007941 */ /* 0x000fea0003800200 */
.L_x_0:
[----:B------:R-:W-:-:S13]  /*0ca0*/  ISETP.EQ.OR P0, PT, R0, 0x1, !P0 ;  /* 0x000000010000780c */ /* 0x000fda0004702670 */
[----:B------:R-:W-:Y:S05]  /*0cb0*/  @P0 EXIT ;  /* 0x000000000000094d */ /* 0x000fea0003800000 */
[----:B------:R-:W-:Y:S01]  /*0cc0*/  MOV R3, 0x0 ;  /* 0x0000000000037802 */ /* 0x000fe20000000f00 */
[----:B------:R0:W-:Y:S01]  /*0cd0*/  STL [R1+0x8], R0 ;  /* 0x0000080001007387 */ /* 0x0001e20000100800 */
[----:B------:R-:W1:Y:S01]  /*0ce0*/  LDCU.64 UR4, c[0x4][0x8] ;  /* 0x01000100ff0477ac */ /* 0x000e620008000a00 */
[----:B------:R-:W-:Y:S01]  /*0cf0*/  IADD3 R6, P0, PT, R16, 0x8, RZ ;  /* 0x0000000810067810 */ /* 0x000fe20007f1e0ff */
[----:B------:R0:W2:Y:S03]  /*0d00*/  LDC.64 R8, c[0x4][R3] ;  /* 0x0100000003087b82 */ /* 0x0000a60000000a00 */
[----:B------:R-:W-:Y:S01]  /*0d10*/  IADD3.X R7, PT, PT, RZ, R2, RZ, P0, !PT ;  /* 0x00000002ff077210 */ /* 0x000fe200007fe4ff */
[----:B-1----:R-:W-:Y:S02]  /*0d20*/  IMAD.U32 R4, RZ, RZ, UR4 ;  /* 0x00000004ff047e24 */ /* 0x002fe4000f8e00ff */
[----:B0-----:R-:W-:-:S07]  /*0d30*/  IMAD.U32 R5, RZ, RZ, UR5 ;  /* 0x00000005ff057e24 */ /* 0x001fce000f8e00ff */
[----:B------:R-:W-:-:S07]  /*0d40*/  LEPC R20, `(.L_x_9) ;  /* 0x000000001014794e */ /* 0x000fce0000000000 */
[----:B--2---:R-:W-:Y:S05]  /*0d50*/  CALL.ABS.NOINC R8 ;  /* 0x0000000008007343 */ /* 0x004fea0003c00000 */
.L_x_9:
[----:B------:R-:W-:Y:S05]  /*0d60*/  EXIT ;  /* 0x000000000000794d */ /* 0x000fea0003800000 */
        .type           $_Z6kernelPi$_Z3GCDPiS_,@function
        .size           $_Z6kernelPi$_Z3GCDPiS_,(.L_x_14 - $_Z6kernelPi$_Z3GCDPiS_)
$_Z6kernelPi$_Z3GCDPiS_:
[----:B------:R-:W-:Y:S01]  /*0d70*/  VIADD R1, R1, 0xfffffff0 ;  /* 0xfffffff001017836 */ /* 0x000fe20000000000 */
[----:B------:R-:W-:Y:S01]  /*0d80*/  MOV R8, R6 ;  /* 0x0000000600087202 */ /* 0x000fe20000000f00 */
[----:B------:R-:W-:Y:S02]  /*0d90*/  IMAD.MOV.U32 R9, RZ, RZ, R7 ;  /* 0x000000ffff097224 */ /* 0x000fe400078e0007 */
[----:B------:R-:W-:Y:S01]  /*0da0*/  IMAD.MOV.U32 R7, RZ, RZ, R5 ;  /* 0x000000ffff077224 */ /* 0x000fe200078e0005 */
[----:B------:R-:W-:Y:S01]  /*0db0*/  STL [R1+0xc], R21 ;  /* 0x00000c1501007387 */ /* 0x000fe20000100800 */
[----:B------:R-:W-:-:S03]  /*0dc0*/  IMAD.MOV.U32 R6, RZ, RZ, R4 ;  /* 0x000000ffff067224 */ /* 0x000fc600078e0004 */
[----:B------:R-:W-:Y:S04]  /*0dd0*/  STL [R1+0x8], R20 ;  /* 0x0000081401007387 */ /* 0x000fe80000100800 */
[----:B------:R0:W-:Y:S02]  /*0de0*/  STL [R1+0x4], R2 ;  /* 0x0000040201007387 */ /* 0x0001e40000100800 */
[----:B0-----:R-:W0:Y:S05]  /*0df0*/  BMOV.32.CLEAR R2, B6 ;  /* 0x0000000006027355 */ /* 0x001e2a0000100000 */
[----:B------:R-:W1:Y:S02]  /*0e00*/  LDCU UR4, c[0x0][0x2f8] ;  /* 0x00005f00ff0477ac */ /* 0x000e640008000800 */
[----:B-1----:R-:W-:-:S05]  /*0e10*/  IADD3 R0, PT, PT, R6, -UR4, RZ ;  /* 0x8000000406007c10 */ /* 0x002fca000fffe0ff */
[----:B------:R-:W2:Y:S01]  /*0e20*/  LDL R12, [R0] ;  /* 0x00000000000c7983 */ /* 0x000ea20000100800 */
[----:B------:R-:W1:Y:S01]  /*0e30*/  LDCU UR5, c[0x0][0x2fc] ;  /* 0x00005f80ff0577ac */ /* 0x000e620008000800 */
[----:B------:R-:W3:Y:S01]  /*0e40*/  LDC.64 R10, c[0x0][0x358] ;  /* 0x0000d600ff0a7b82 */ /* 0x000ee20000000a00 */
[----:B------:R-:W-:Y:S01]  /*0e50*/  IADD3 R4, P1, PT, R1, UR4, RZ ;  /* 0x0000000401047c10 */ /* 0x000fe2000ff3e0ff */
[----:B------:R-:W-:Y:S04]  /*0e60*/  BSSY.RECONVERGENT B6, `(.L_x_10) ;  /* 0x0000023000067945 */ /* 0x000fe80003800200 */
[----:B-1----:R-:W-:Y:S01]  /*0e70*/  IMAD.X R5, RZ, RZ, UR5, P1 ;  /* 0x00000005ff057e24 */ /* 0x002fe200088e06ff */
[----:B--2---:R-:W-:-:S13]  /*0e80*/  ISETP.NE.AND P0, PT, R12, RZ, PT ;  /* 0x000000ff0c00720c */ /* 0x004fda0003f05270 */
[----:B0--3--:R-:W-:Y:S05]  /*0e90*/  @P0 BRA `(.L_x_11) ;  /* 0x0000000000100947 */ /* 0x009fea0003800000 */
[----:B------:R-:W-:Y:S02]  /*0ea0*/  R2UR UR4, R10 ;  /* 0x000000000a0472ca */ /* 0x000fe400000e0000 */
[----:B------:R-:W-:-:S13]  /*0eb0*/  R2UR UR5, R11 ;  /* 0x000000000b0572ca */ /* 0x000fda00000e0000 */
[----:B------:R0:W5:Y:S01]  /*0ec0*/  LD.E R4, desc[UR4][R8.64] ;  /* 0x0000000408047980 */ /* 0x000162000c101900 */
[----:B------:R-:W-:Y:S05]  /*0ed0*/  BRA `(.L_x_12) ;  /* 0x00000000006c7947 */ /* 0x000fea0003800000 */
.L_x_11:
[----:B------:R-:W-:Y:S02]  /*0ee0*/  R2UR UR4, R10 ;  /* 0x000000000a0472ca */ /* 0x000fe400000e0000 */
[----:B------:R-:W-:-:S13]  /*0ef0*/  R2UR UR5, R11 ;  /* 0x000000000b0572ca */ /* 0x000fda00000e0000 */
[----:B------:R0:W2:Y:S01]  /*0f00*/  LD.E R9, desc[UR4][R8.64] ;  /* 0x0000000408097980 */ /* 0x0000a2000c101900 */
[-C--:B------:R-:W-:Y:S01]  /*0f10*/  IABS R3, R12.reuse ;  /* 0x0000000c00037213 */ /* 0x080fe20000000000 */
[----:B------:R-:W-:Y:S01]  /*0f20*/  HFMA2 R21, -RZ, RZ, 0, 0 ;  /* 0x00000000ff157431 */ /* 0x000fe200000001ff */
[----:B------:R-:W-:Y:S02]  /*0f30*/  IABS R12, R12 ;  /* 0x0000000c000c7213 */ /* 0x000fe40000000000 */
[----:B------:R-:W1:Y:S01]  /*0f40*/  I2F.RP R0, R3 ;  /* 0x0000000300007306 */ /* 0x000e620000209400 */
[----:B------:R-:W-:Y:S02]  /*0f50*/  MOV R20, 0x1090 ;  /* 0x0000109000147802 */ /* 0x000fe40000000f00 */
[----:B0-----:R-:W-:-:S05]  /*0f60*/  IMAD.MOV R8, RZ, RZ, -R12 ;  /* 0x000000ffff087224 */ /* 0x001fca00078e0a0c */
[----:B-1----:R-:W0:Y:S02]  /*0f70*/  MUFU.RCP R0, R0 ;  /* 0x0000000000007308 */ /* 0x002e240000001000 */
[----:B0-----:R-:W-:-:S06]  /*0f80*/  VIADD R10, R0, 0xffffffe ;  /* 0x0ffffffe000a7836 */ /* 0x001fcc0000000000 */
[----:B------:R0:W1:Y:S02]  /*0f90*/  F2I.FTZ.U32.TRUNC.NTZ R11, R10 ;  /* 0x0000000a000b7305 */ /* 0x000064000021f000 */
[----:B0-----:R-:W-:Y:S01]  /*0fa0*/  IMAD.MOV.U32 R10, RZ, RZ, RZ ;  /* 0x000000ffff0a7224 */ /* 0x001fe200078e00ff */
[----:B-1----:R-:W-:-:S05]  /*0fb0*/  IADD3 R14, PT, PT, RZ, -R11, RZ ;  /* 0x8000000bff0e7210 */ /* 0x002fca0007ffe0ff */
[----:B------:R-:W-:-:S04]  /*0fc0*/  IMAD R13, R14, R3, RZ ;  /* 0x000000030e0d7224 */ /* 0x000fc800078e02ff */
[----:B------:R-:W-:Y:S01]  /*0fd0*/  IMAD.HI.U32 R11, R11, R13, R10 ;  /* 0x0000000d0b0b7227 */ /* 0x000fe200078e000a */
[----:B--2---:R-:W-:Y:S02]  /*0fe0*/  IABS R0, R9 ;  /* 0x0000000900007213 */ /* 0x004fe40000000000 */
[----:B------:R-:W-:-:S03]  /*0ff0*/  ISETP.GE.AND P1, PT, R9, RZ, PT ;  /* 0x000000ff0900720c */ /* 0x000fc60003f26270 */
[----:B------:R-:W-:-:S04]  /*1000*/  IMAD.HI.U32 R11, R11, R0, RZ ;  /* 0x000000000b0b7227 */ /* 0x000fc800078e00ff */
[----:B------:R-:W-:-:S05]  /*1010*/  IMAD R0, R11, R8, R0 ;  /* 0x000000080b007224 */ /* 0x000fca00078e0200 */
[----:B------:R-:W-:-:S13]  /*1020*/  ISETP.GT.U32.AND P0, PT, R3, R0, PT ;  /* 0x000000000300720c */ /* 0x000fda0003f04070 */
[----:B------:R-:W-:-:S04]  /*1030*/  @!P0 IADD3 R0, PT, PT, R0, -R3, RZ ;  /* 0x8000000300008210 */ /* 0x000fc80007ffe0ff */
[----:B------:R-:W-:-:S13]  /*1040*/  ISETP.GT.U32.AND P0, PT, R3, R0, PT ;  /* 0x000000000300720c */ /* 0x000fda0003f04070 */
[----:B------:R-:W-:-:S04]  /*1050*/  @!P0 IMAD.IADD R0, R0, 0x1, -R3 ;  /* 0x0000000100008824 */ /* 0x000fc800078e0a03 */
[----:B------:R-:W-:-:S05]  /*1060*/  @!P1 IMAD.MOV R0, RZ, RZ, -R0 ;  /* 0x000000ffff009224 */ /* 0x000fca00078e0a00 */
[----:B------:R0:W-:Y:S02]  /*1070*/  STL [R1], R0 ;  /* 0x0000000001007387 */ /* 0x0001e40000100800 */
[----:B0-----:R-:W-:Y:S05]  /*1080*/  CALL.REL.NOINC `($_Z6kernelPi$_Z3GCDPiS_) ;  /* 0xfffffffc00387944 */ /* 0x001fea0003c3ffff */
.L_x_12:
[----:B------:R-:W-:Y:S05]  /*1090*/  BSYNC.RECONVERGENT B6 ;  /* 0x0000000000067941 */ /* 0x000fea0003800200 */
.L_x_10:
[----:B------:R-:W0:Y:S01]  /*10a0*/  LDL R20, [R1+0x8] ;  /* 0x0000080001147983 */ /* 0x000e220000100800 */
[----:B------:R1:W-:Y:S05]  /*10b0*/  BMOV.32 B6, R2 ;  /* 0x0000000206007356 */ /* 0x0003ea0000000000 */
[----:B------:R-:W0:Y:S04]  /*10c0*/  LDL R21, [R1+0xc] ;  /* 0x00000c0001157983 */ /* 0x000e280000100800 */
[----:B-1----:R1:W0:Y:S02]  /*10d0*/  LDL R2, [R1+0x4] ;  /* 0x0000040001027983 */ /* 0x0022240000100800 */
[----:B-1----:R-:W-:Y:S01]  /*10e0*/  VIADD R1, R1, 0x10 ;  /* 0x0000001001017836 */ /* 0x002fe20000000000 */
[----:B0----5:R-:W-:Y:S06]  /*10f0*/  RET.REL.NODEC R20 `(_Z6kernelPi) ;  /* 0xffffffec14c07950 */ /* 0x021fec0003c3ffff */
.L_x_13:
[----:B------:R-:W-:-:S00]  /*1100*/  BRA `(.L_x_13) ;  /* 0xfffffffc00fc7947 */ /* 0x000fc0000383ffff */
[----:B------:R-:W-:-:S00]  /*1110*/  NOP ;  /* 0x0000000000007918 */ /* 0x000fc00000000000 */
        /* <DEDUP_REMOVED lines=14> */
.L_x_14:


//--------------------- .nv.global.init           --------------------------
	.section	.nv.global.init,"aw",@progbits
.nv.global.init:
	.type		$str,@object
	.size		$str,(.L_0 - $str)
$str:
        /*0000*/ 	.byte	0x25, 0x64, 0x20, 0x00
.L_0:


//--------------------- .nv.shared.reserved.0     --------------------------
	.section	.nv.shared.reserved.0,"aw",@nobits
	.weak		__nv_reservedSMEM_offset_0_alias
	.size		__nv_reservedSMEM_offset_0_alias, 0, 64
	.other		__nv_reservedSMEM_offset_0_alias,@"STO_CUDA_RESERVED_SHARED STV_DEFAULT"
__nv_reservedSMEM_offset_0_alias:
	.zero		0
	.zero		64


//--------------------- .nv.constant0._Z6kernelPi --------------------------
	.section	.nv.constant0._Z6kernelPi,"a",@progbits
	.sectionflags	@""
	.align	4
.nv.constant0._Z6kernelPi:
	.zero		904


//--------------------- SYMBOLS --------------------------

	.type		.nv.reservedSmem.offset0,@object
	.size		.nv.reservedSmem.offset0,0x4
	.type		vprintf,@function
